	.headerflags	@"EF_CUDA_TEXMODE_UNIFIED EF_CUDA_64BIT_ADDRESS EF_CUDA_ACCELERATORS EF_CUDA_SM90 EF_CUDA_VIRTUAL_SM(EF_CUDA_SM90)"
	.elftype	@"ET_EXEC"


//--------------------- .nv.info                  --------------------------
	.section	.nv.info,"",@"SHT_CUDA_INFO"
	.align	4


	//----- nvinfo : EIATTR_REGCOUNT
	.align		4
        /*0000*/ 	.byte	0x04, 0x2f
        /*0002*/ 	.short	(.L_1 - .L_0)
	.align		4
.L_0:
        /*0004*/ 	.word	index@(triton_red_fused_mv_12)
        /*0008*/ 	.word	0x00000020


	//----- nvinfo : EIATTR_MIN_STACK_SIZE
	.align		4
.L_1:
        /*000c*/ 	.byte	0x04, 0x12
        /*000e*/ 	.short	(.L_3 - .L_2)
	.align		4
.L_2:
        /*0010*/ 	.word	index@(triton_red_fused_mv_12)
        /*0014*/ 	.word	0x00000000


	//----- nvinfo : EIATTR_FRAME_SIZE
	.align		4
.L_3:
        /*0018*/ 	.byte	0x04, 0x11
        /*001a*/ 	.short	(.L_5 - .L_4)
	.align		4
.L_4:
        /*001c*/ 	.word	index@(triton_red_fused_mv_12)
        /*0020*/ 	.word	0x00000000


	//----- nvinfo : EIATTR_MIN_STACK_SIZE
	.align		4
.L_5:
        /*0024*/ 	.byte	0x04, 0x12
        /*0026*/ 	.short	(.L_7 - .L_6)
	.align		4
.L_6:
        /*0028*/ 	.word	index@(triton_red_fused_mv_12)
        /*002c*/ 	.word	0x00000000
.L_7:


//--------------------- .nv.info.triton_red_fused_mv_12 --------------------------
	.section	.nv.info.triton_red_fused_mv_12,"",@"SHT_CUDA_INFO"
	.sectionflags	@""
	.align	4


	//----- nvinfo : EIATTR_CUDA_API_VERSION
	.align		4
        /*0000*/ 	.byte	0x04, 0x37
        /*0002*/ 	.short	(.L_9 - .L_8)
.L_8:
        /*0004*/ 	.word	0x0000007c


	//----- nvinfo : EIATTR_KPARAM_INFO
	.align		4
.L_9:
        /*0008*/ 	.byte	0x04, 0x17
        /*000a*/ 	.short	(.L_11 - .L_10)
.L_10:
        /*000c*/ 	.word	0x00000000
        /*0010*/ 	.short	0x0004
        /*0012*/ 	.short	0x001c
        /*0014*/ 	.byte	0x00, 0xf0, 0x11, 0x00


	//----- nvinfo : EIATTR_KPARAM_INFO
	.align		4
.L_11:
        /*0018*/ 	.byte	0x04, 0x17
        /*001a*/ 	.short	(.L_13 - .L_12)
.L_12:
        /*001c*/ 	.word	0x00000000
        /*0020*/ 	.short	0x0003
        /*0022*/ 	.short	0x0018
        /*0024*/ 	.byte	0x00, 0xf0, 0x11, 0x00


	//----- nvinfo : EIATTR_KPARAM_INFO
	.align		4
.L_13:
        /*0028*/ 	.byte	0x04, 0x17
        /*002a*/ 	.short	(.L_15 - .L_14)
.L_14:
        /*002c*/ 	.word	0x00000000
        /*0030*/ 	.short	0x0002
        /*0032*/ 	.short	0x0010
        /*0034*/ 	.byte	0x00, 0xf4, 0x21, 0x00


	//----- nvinfo : EIATTR_KPARAM_INFO
	.align		4
.L_15:
        /*0038*/ 	.byte	0x04, 0x17
        /*003a*/ 	.short	(.L_17 - .L_16)
.L_16:
        /*003c*/ 	.word	0x00000000
        /*0040*/ 	.short	0x0001
        /*0042*/ 	.short	0x0008
        /*0044*/ 	.byte	0x00, 0xf4, 0x21, 0x00


	//----- nvinfo : EIATTR_KPARAM_INFO
	.align		4
.L_17:
        /*0048*/ 	.byte	0x04, 0x17
        /*004a*/ 	.short	(.L_19 - .L_18)
.L_18:
        /*004c*/ 	.word	0x00000000
        /*0050*/ 	.short	0x0000
        /*0052*/ 	.short	0x0000
        /*0054*/ 	.byte	0x00, 0xf4, 0x21, 0x00


	//----- nvinfo : EIATTR_SPARSE_MMA_MASK
	.align		4
.L_19:
        /*0058*/ 	.byte	0x03, 0x50
        /*005a*/ 	.short	0x0000


	//----- nvinfo : EIATTR_MAXREG_COUNT
	.align		4
        /*005c*/ 	.byte	0x03, 0x1b
        /*005e*/ 	.short	0x0080


	//----- nvinfo : EIATTR_COOP_GROUP_MASK_REGIDS
	.align		4
        /*0060*/ 	.byte	0x04, 0x29
        /*0062*/ 	.short	(.L_21 - .L_20)


	//   ....[0]....
.L_20:
        /*0064*/ 	.word	0xffffffff


	//   ....[1]....
        /*0068*/ 	.word	0xffffffff


	//   ....[2]....
        /*006c*/ 	.word	0xffffffff


	//   ....[3]....
        /*0070*/ 	.word	0xffffffff


	//   ....[4]....
        /*0074*/ 	.word	0xffffffff


	//   ....[5]....
        /*0078*/ 	.word	0xffffffff


	//   ....[6]....
        /*007c*/ 	.word	0xffffffff


	//   ....[7]....
        /*0080*/ 	.word	0xffffffff


	//   ....[8]....
        /*0084*/ 	.word	0xffffffff


	//----- nvinfo : EIATTR_COOP_GROUP_INSTR_OFFSETS
	.align		4
.L_21:
        /*0088*/ 	.byte	0x04, 0x28
        /*008a*/ 	.short	(.L_23 - .L_22)


	//   ....[0]....
.L_22:
        /*008c*/ 	.word	0x00000560


	//   ....[1]....
        /*0090*/ 	.word	0x00000580


	//   ....[2]....
        /*0094*/ 	.word	0x000005a0


	//   ....[3]....
        /*0098*/ 	.word	0x000005c0


	//   ....[4]....
        /*009c*/ 	.word	0x000005f0


	//   ....[5]....
        /*00a0*/ 	.word	0x00000680


	//   ....[6]....
        /*00a4*/ 	.word	0x000006a0


	//   ....[7]....
        /*00a8*/ 	.word	0x000006c0


	//   ....[8]....
        /*00ac*/ 	.word	0x000006f0


	//----- nvinfo : EIATTR_EXIT_INSTR_OFFSETS
	.align		4
.L_23:
        /*00b0*/ 	.byte	0x04, 0x1c
        /*00b2*/ 	.short	(.L_25 - .L_24)


	//   ....[0]....
.L_24:
        /*00b4*/ 	.word	0x00000760


	//   ....[1]....
        /*00b8*/ 	.word	0x000007b0


	//----- nvinfo : EIATTR_REQNTID
	.align		4
.L_25:
        /*00bc*/ 	.byte	0x04, 0x10
        /*00be*/ 	.short	(.L_27 - .L_26)
.L_26:
        /*00c0*/ 	.word	0x00000200
        /*00c4*/ 	.word	0x00000001
        /*00c8*/ 	.word	0x00000001


	//----- nvinfo : EIATTR_CBANK_PARAM_SIZE
	.align		4
.L_27:
        /*00cc*/ 	.byte	0x03, 0x19
        /*00ce*/ 	.short	0x0020


	//----- nvinfo : EIATTR_PARAM_CBANK
	.align		4
        /*00d0*/ 	.byte	0x04, 0x0a
        /*00d2*/ 	.short	(.L_29 - .L_28)
	.align		4
.L_28:
        /*00d4*/ 	.word	index@(.nv.constant0.triton_red_fused_mv_12)
        /*00d8*/ 	.short	0x0210
        /*00da*/ 	.short	0x0020


	//----- nvinfo : EIATTR_SW_WAR
	.align		4
.L_29:
        /*00dc*/ 	.byte	0x04, 0x36
        /*00de*/ 	.short	(.L_31 - .L_30)
.L_30:
        /*00e0*/ 	.word	0x00000008
.L_31:


//--------------------- .nv.callgraph             --------------------------
	.section	.nv.callgraph,"",@"SHT_CUDA_CALLGRAPH"
	.align	4
	.sectionentsize	8
	.align		4
        /*0000*/ 	.word	0x00000000
	.align		4
        /*0004*/ 	.word	0xffffffff
	.align		4
        /*0008*/ 	.word	0x00000000
	.align		4
        /*000c*/ 	.word	0xfffffffe
	.align		4
        /*0010*/ 	.word	0x00000000
	.align		4
        /*0014*/ 	.word	0xfffffffd
	.align		4
        /*0018*/ 	.word	0x00000000
	.align		4
        /*001c*/ 	.word	0xfffffffc


//--------------------- .text.triton_red_fused_mv_12 --------------------------
	.section	.text.triton_red_fused_mv_12,"ax",@progbits
	.sectionflags	@"SHF_BARRIERS=1"
	.align	128
        .global         triton_red_fused_mv_12
        .type           triton_red_fused_mv_12,@function
        .size           triton_red_fused_mv_12,(.L_x_1 - triton_red_fused_mv_12)
        .other          triton_red_fused_mv_12,@"STO_CUDA_ENTRY STV_DEFAULT"
triton_red_fused_mv_12:
.text.triton_red_fused_mv_12:
[----:B------:R-:W0:Y:S02]  /*0000*/  LDC R1, c[0x0][0x28] ;  /* 0x00000a00ff017b82 */ /* 0x000e240000000800 */
[----:B------:R-:W1:Y:S01]  /*0010*/  S2R R2, SR_TID.X ;  /* 0x0000000000027919 */ /* 0x000e620000002100 */
[----:B------:R-:W2:Y:S01]  /*0020*/  LDC.64 R20, c[0x0][0x210] ;  /* 0x00008400ff147b82 */ /* 0x000ea20000000a00 */
[----:B------:R-:W-:Y:S02]  /*0030*/  CS2R R8, SRZ ;  /* 0x0000000000087805 */ /* 0x000fe4000001ff00 */
[----:B------:R-:W-:Y:S01]  /*0040*/  CS2R R10, SRZ ;  /* 0x00000000000a7805 */ /* 0x000fe2000001ff00 */
[----:B------:R-:W3:Y:S01]  /*0050*/  S2R R0, SR_CTAID.X ;  /* 0x0000000000007919 */ /* 0x000ee20000002500 */
[----:B------:R-:W-:Y:S01]  /*0060*/  ULDC.64 UR6, c[0x0][0x208] ;  /* 0x0000820000067ab9 */ /* 0x000fe20000000a00 */
[----:B------:R-:W-:Y:S02]  /*0070*/  CS2R R12, SRZ ;  /* 0x00000000000c7805 */ /* 0x000fe4000001ff00 */
[----:B------:R-:W4:Y:S01]  /*0080*/  LDC.64 R22, c[0x0][0x218] ;  /* 0x00008600ff167b82 */ /* 0x000f220000000a00 */
[----:B------:R-:W-:Y:S01]  /*0090*/  CS2R R14, SRZ ;  /* 0x00000000000e7805 */ /* 0x000fe2000001ff00 */
[----:B-1----:R-:W-:Y:S01]  /*00a0*/  IMAD.SHL.U32 R25, R2, 0x4, RZ ;  /* 0x0000000402197824 */ /* 0x002fe200078e00ff */
[----:B---3--:R-:W-:-:S04]  /*00b0*/  ISETP.GE.AND P1, PT, R0, 0x200, PT ;  /* 0x000002000000780c */ /* 0x008fc80003f26270 */
[----:B------:R-:W-:-:S05]  /*00c0*/  LOP3.LUT R25, R25, 0x7fc, RZ, 0xc0, !PT ;  /* 0x000007fc19197812 */ /* 0x000fca00078ec0ff */
[----:B------:R-:W-:-:S04]  /*00d0*/  IMAD R27, R0, 0x1b00, R25 ;  /* 0x00001b00001b7824 */ /* 0x000fc800078e0219 */
[----:B--2---:R-:W-:-:S04]  /*00e0*/  IMAD.WIDE R28, R27, 0x4, R20 ;  /* 0x000000041b1c7825 */ /* 0x004fc800078e0214 */
[----:B------:R-:W-:Y:S01]  /*00f0*/  VIADD R5, R27, 0x800 ;  /* 0x000008001b057836 */ /* 0x000fe20000000000 */
[----:B------:R1:W2:Y:S01]  /*0100*/  @!P1 LDG.E.EF.128 R8, desc[UR6][R28.64] ;  /* 0x000000061c089981 */ /* 0x0002a2000c0e1d00 */
[----:B----4-:R-:W-:-:S04]  /*0110*/  IMAD.WIDE.U32 R22, R25, 0x4, R22 ;  /* 0x0000000419167825 */ /* 0x010fc800078e0016 */
[----:B------:R-:W-:Y:S01]  /*0120*/  IMAD.WIDE R4, R5, 0x4, R20 ;  /* 0x0000000405047825 */ /* 0x000fe200078e0214 */
[----:B------:R-:W3:Y:S04]  /*0130*/  LDG.E.EL.128 R16, desc[UR6][R22.64] ;  /* 0x0000000616107981 */ /* 0x000ee8000c2e1d00 */
[----:B------:R-:W4:Y:S04]  /*0140*/  @!P1 LDG.E.EF.128 R12, desc[UR6][R4.64] ;  /* 0x00000006040c9981 */ /* 0x000f28000c0e1d00 */
[----:B------:R-:W5:Y:S01]  /*0150*/  LDG.E.EL.128 R4, desc[UR6][R22.64+0x2000] ;  /* 0x0020000616047981 */ /* 0x000f62000c2e1d00 */
[----:B------:R-:W-:Y:S01]  /*0160*/  LOP3.LUT R25, R25, 0x1800, RZ, 0xfc, !PT ;  /* 0x0000180019197812 */ /* 0x000fe200078efcff */
[----:B-1----:R-:W-:-:S03]  /*0170*/  VIADD R29, R27, 0x1000 ;  /* 0x000010001b1d7836 */ /* 0x002fc60000000000 */
[----:B------:R-:W-:Y:S01]  /*0180*/  ISETP.GE.U32.AND P0, PT, R25, 0x1b00, PT ;  /* 0x00001b001900780c */ /* 0x000fe20003f06070 */
[----:B------:R-:W-:Y:S02]  /*0190*/  IMAD R25, R0, 0x1b00, R25 ;  /* 0x00001b0000197824 */ /* 0x000fe400078e0219 */
[----:B------:R-:W-:Y:S01]  /*01a0*/  IMAD.WIDE R28, R29, 0x4, R20 ;  /* 0x000000041d1c7825 */ /* 0x000fe200078e0214 */
[----:B------:R-:W-:-:S03]  /*01b0*/  ISETP.GE.U32.AND.EX P0, PT, RZ, RZ, PT, P0 ;  /* 0x000000ffff00720c */ /* 0x000fc60003f06100 */
[----:B------:R-:W-:Y:S01]  /*01c0*/  IMAD.WIDE R20, R25, 0x4, R20 ;  /* 0x0000000419147825 */ /* 0x000fe200078e0214 */
[----:B------:R-:W-:Y:S02]  /*01d0*/  ISETP.LT.AND P2, PT, R0, 0x200, !P0 ;  /* 0x000002000000780c */ /* 0x000fe40004741270 */
[----:B--2---:R-:W-:Y:S02]  /*01e0*/  SEL R25, R10, RZ, !P1 ;  /* 0x000000ff0a197207 */ /* 0x004fe40004800000 */
[----:B------:R-:W-:Y:S02]  /*01f0*/  SEL R10, R11, RZ, !P1 ;  /* 0x000000ff0b0a7207 */ /* 0x000fe40004800000 */
[----:B------:R-:W-:Y:S02]  /*0200*/  SEL R11, R8, RZ, !P1 ;  /* 0x000000ff080b7207 */ /* 0x000fe40004800000 */
[----:B------:R-:W-:Y:S01]  /*0210*/  SEL R8, R9, RZ, !P1 ;  /* 0x000000ff09087207 */ /* 0x000fe20004800000 */
[----:B---3--:R-:W-:Y:S01]  /*0220*/  FFMA R25, R25, R18, RZ ;  /* 0x0000001219197223 */ /* 0x008fe200000000ff */
[----:B------:R-:W-:Y:S01]  /*0230*/  FFMA R10, R10, R19, RZ ;  /* 0x000000130a0a7223 */ /* 0x000fe200000000ff */
[----:B------:R-:W-:Y:S01]  /*0240*/  FFMA R19, R11, R16, RZ ;  /* 0x000000100b137223 */ /* 0x000fe200000000ff */
[----:B----4-:R-:W-:Y:S01]  /*0250*/  SEL R14, R14, RZ, !P1 ;  /* 0x000000ff0e0e7207 */ /* 0x010fe20004800000 */
[----:B------:R-:W-:Y:S01]  /*0260*/  FFMA R8, R8, R17, RZ ;  /* 0x0000001108087223 */ /* 0x000fe200000000ff */
[----:B------:R-:W-:-:S02]  /*0270*/  SEL R15, R15, RZ, !P1 ;  /* 0x000000ff0f0f7207 */ /* 0x000fc40004800000 */
[----:B------:R-:W-:Y:S02]  /*0280*/  SEL R13, R13, RZ, !P1 ;  /* 0x000000ff0d0d7207 */ /* 0x000fe40004800000 */
[----:B------:R-:W-:Y:S01]  /*0290*/  SEL R16, R12, RZ, !P1 ;  /* 0x000000ff0c107207 */ /* 0x000fe20004800000 */
[----:B-----5:R-:W-:Y:S01]  /*02a0*/  FFMA R25, R14, R6, R25 ;  /* 0x000000060e197223 */ /* 0x020fe20000000019 */
[----:B------:R-:W-:Y:S01]  /*02b0*/  FFMA R24, R15, R7, R10 ;  /* 0x000000070f187223 */ /* 0x000fe2000000000a */
[----:B------:R-:W-:Y:S01]  /*02c0*/  FFMA R26, R13, R5, R8 ;  /* 0x000000050d1a7223 */ /* 0x000fe20000000008 */
[----:B------:R-:W-:Y:S02]  /*02d0*/  CS2R R12, SRZ ;  /* 0x00000000000c7805 */ /* 0x000fe4000001ff00 */
[----:B------:R-:W-:Y:S01]  /*02e0*/  CS2R R14, SRZ ;  /* 0x00000000000e7805 */ /* 0x000fe2000001ff00 */
[----:B------:R-:W-:Y:S01]  /*02f0*/  FFMA R27, R16, R4, R19 ;  /* 0x00000004101b7223 */ /* 0x000fe20000000013 */
[----:B------:R-:W-:-:S02]  /*0300*/  CS2R R8, SRZ ;  /* 0x0000000000087805 */ /* 0x000fc4000001ff00 */
[----:B------:R-:W-:Y:S02]  /*0310*/  CS2R R10, SRZ ;  /* 0x00000000000a7805 */ /* 0x000fe4000001ff00 */
[----:B------:R-:W2:Y:S01]  /*0320*/  @!P1 LDG.E.EF.128 R12, desc[UR6][R28.64] ;  /* 0x000000061c0c9981 */ /* 0x000ea2000c0e1d00 */
[----:B------:R-:W-:Y:S02]  /*0330*/  CS2R R16, SRZ ;  /* 0x0000000000107805 */ /* 0x000fe4000001ff00 */
[----:B------:R-:W-:Y:S01]  /*0340*/  CS2R R18, SRZ ;  /* 0x0000000000127805 */ /* 0x000fe2000001ff00 */
[----:B------:R-:W3:Y:S04]  /*0350*/  LDG.E.EL.128 R4, desc[UR6][R22.64+0x4000] ;  /* 0x0040000616047981 */ /* 0x000ee8000c2e1d00 */
[----:B------:R-:W4:Y:S04]  /*0360*/  @!P0 LDG.E.EL.128 R8, desc[UR6][R22.64+0x6000] ;  /* 0x0060000616088981 */ /* 0x000f28000c2e1d00 */
[----:B------:R-:W5:Y:S01]  /*0370*/  @P2 LDG.E.EF.128 R16, desc[UR6][R20.64] ;  /* 0x0000000614102981 */ /* 0x000f62000c0e1d00 */
[----:B------:R-:W1:Y:S01]  /*0380*/  S2UR UR5, SR_CgaCtaId ;  /* 0x00000000000579c3 */ /* 0x000e620000008800 */
[----:B------:R-:W-:-:S02]  /*0390*/  UMOV UR4, 0x400 ;  /* 0x0000040000047882 */ /* 0x000fc40000000000 */
[----:B-1----:R-:W-:Y:S01]  /*03a0*/  UPRMT UR4, UR5, 0x654, UR4 ;  /* 0x0000065405047896 */ /* 0x002fe20008000004 */
[----:B--2---:R-:W-:Y:S02]  /*03b0*/  SEL R12, R12, RZ, !P1 ;  /* 0x000000ff0c0c7207 */ /* 0x004fe40004800000 */
[----:B------:R-:W-:Y:S02]  /*03c0*/  SEL R13, R13, RZ, !P1 ;  /* 0x000000ff0d0d7207 */ /* 0x000fe40004800000 */
[----:B------:R-:W-:Y:S01]  /*03d0*/  SEL R14, R14, RZ, !P1 ;  /* 0x000000ff0e0e7207 */ /* 0x000fe20004800000 */
[----:B---3--:R-:W-:Y:S02]  /*03e0*/  FFMA R4, R12, R4, R27 ;  /* 0x000000040c047223 */ /* 0x008fe4000000001b */
[----:B------:R-:W-:Y:S01]  /*03f0*/  FFMA R26, R13, R5, R26 ;  /* 0x000000050d1a7223 */ /* 0x000fe2000000001a */
[----:B------:R-:W-:Y:S01]  /*0400*/  SEL R15, R15, RZ, !P1 ;  /* 0x000000ff0f0f7207 */ /* 0x000fe20004800000 */
[----:B------:R-:W-:Y:S01]  /*0410*/  FFMA R6, R14, R6, R25 ;  /* 0x000000060e067223 */ /* 0x000fe20000000019 */
[----:B----4-:R-:W-:-:S02]  /*0420*/  SEL R8, R8, RZ, !P0 ;  /* 0x000000ff08087207 */ /* 0x010fc40004000000 */
[----:B------:R-:W-:Y:S02]  /*0430*/  SEL R9, R9, RZ, !P0 ;  /* 0x000000ff09097207 */ /* 0x000fe40004000000 */
[----:B-----5:R-:W-:Y:S02]  /*0440*/  SEL R17, R17, RZ, P2 ;  /* 0x000000ff11117207 */ /* 0x020fe40001000000 */
[----:B------:R-:W-:Y:S02]  /*0450*/  SEL R16, R16, RZ, P2 ;  /* 0x000000ff10107207 */ /* 0x000fe40001000000 */
[----:B------:R-:W-:Y:S02]  /*0460*/  FSEL R26, R26, RZ, !P1 ;  /* 0x000000ff1a1a7208 */ /* 0x000fe40004800000 */
[----:B------:R-:W-:Y:S01]  /*0470*/  FSEL R13, R4, RZ, !P1 ;  /* 0x000000ff040d7208 */ /* 0x000fe20004800000 */
[----:B------:R-:W-:Y:S01]  /*0480*/  FFMA R7, R15, R7, R24 ;  /* 0x000000070f077223 */ /* 0x000fe20000000018 */
[----:B------:R-:W-:Y:S01]  /*0490*/  SEL R4, R11, RZ, !P0 ;  /* 0x000000ff0b047207 */ /* 0x000fe20004000000 */
[----:B------:R-:W-:Y:S01]  /*04a0*/  @P2 FFMA R26, R17, R9, R26 ;  /* 0x00000009111a2223 */ /* 0x000fe2000000001a */
[----:B------:R-:W-:Y:S01]  /*04b0*/  SEL R5, R10, RZ, !P0 ;  /* 0x000000ff0a057207 */ /* 0x000fe20004000000 */
[----:B------:R-:W-:Y:S01]  /*04c0*/  @P2 FFMA R13, R16, R8, R13 ;  /* 0x00000008100d2223 */ /* 0x000fe2000000000d */
[----:B------:R-:W-:-:S02]  /*04d0*/  SEL R11, R18, RZ, P2 ;  /* 0x000000ff120b7207 */ /* 0x000fc40001000000 */
[----:B------:R-:W-:Y:S01]  /*04e0*/  FSEL R6, R6, RZ, !P1 ;  /* 0x000000ff06067208 */ /* 0x000fe20004800000 */
[----:B------:R-:W-:Y:S01]  /*04f0*/  FADD R13, R26, R13 ;  /* 0x0000000d1a0d7221 */ /* 0x000fe20000000000 */
[----:B------:R-:W-:Y:S02]  /*0500*/  SEL R8, R19, RZ, P2 ;  /* 0x000000ff13087207 */ /* 0x000fe40001000000 */
[----:B------:R-:W-:Y:S01]  /*0510*/  FSEL R7, R7, RZ, !P1 ;  /* 0x000000ff07077208 */ /* 0x000fe20004800000 */
[----:B------:R-:W-:-:S04]  /*0520*/  @P2 FFMA R6, R11, R5, R6 ;  /* 0x000000050b062223 */ /* 0x000fc80000000006 */
[----:B------:R-:W-:Y:S01]  /*0530*/  @P2 FFMA R7, R8, R4, R7 ;  /* 0x0000000408072223 */ /* 0x000fe20000000007 */
[----:B------:R-:W-:-:S04]  /*0540*/  FADD R6, R6, R13 ;  /* 0x0000000d06067221 */ /* 0x000fc80000000000 */
[----:B------:R-:W-:-:S05]  /*0550*/  FADD R6, R7, R6 ;  /* 0x0000000607067221 */ /* 0x000fca0000000000 */
[----:B------:R-:W1:Y:S02]  /*0560*/  SHFL.BFLY PT, R5, R6, 0x10, 0x1f ;  /* 0x0e001f0006057f89 */ /* 0x000e6400000e0000 */
[----:B-1----:R-:W-:-:S05]  /*0570*/  FADD R5, R6, R5 ;  /* 0x0000000506057221 */ /* 0x002fca0000000000 */
[----:B------:R-:W1:Y:S02]  /*0580*/  SHFL.BFLY PT, R4, R5, 0x8, 0x1f ;  /* 0x0d001f0005047f89 */ /* 0x000e6400000e0000 */
[----:B-1----:R-:W-:-:S05]  /*0590*/  FADD R4, R5, R4 ;  /* 0x0000000405047221 */ /* 0x002fca0000000000 */
[----:B------:R-:W1:Y:S02]  /*05a0*/  SHFL.BFLY PT, R7, R4, 0x4, 0x1f ;  /* 0x0c801f0004077f89 */ /* 0x000e6400000e0000 */
[----:B-1----:R-:W-:-:S05]  /*05b0*/  FADD R7, R4, R7 ;  /* 0x0000000704077221 */ /* 0x002fca0000000000 */
[----:B------:R-:W1:Y:S01]  /*05c0*/  SHFL.BFLY PT, R8, R7, 0x2, 0x1f ;  /* 0x0c401f0007087f89 */ /* 0x000e6200000e0000 */
[----:B------:R-:W-:Y:S01]  /*05d0*/  LOP3.LUT P0, RZ, R2, 0x1f, RZ, 0xc0, !PT ;  /* 0x0000001f02ff7812 */ /* 0x000fe2000780c0ff */
[----:B-1----:R-:W-:-:S05]  /*05e0*/  FADD R8, R7, R8 ;  /* 0x0000000807087221 */ /* 0x002fca0000000000 */
[----:B------:R-:W1:Y:S01]  /*05f0*/  SHFL.BFLY PT, R9, R8, 0x1, 0x1f ;  /* 0x0c201f0008097f89 */ /* 0x000e6200000e0000 */
[----:B------:R-:W-:-:S04]  /*0600*/  SHF.R.U32.HI R5, RZ, 0x3, R2 ;  /* 0x00000003ff057819 */ /* 0x000fc80000011602 */
[----:B------:R-:W-:Y:S02]  /*0610*/  LOP3.LUT R5, R5, 0x3c, RZ, 0xc0, !PT ;  /* 0x0000003c05057812 */ /* 0x000fe400078ec0ff */
[----:B------:R-:W-:Y:S01]  /*0620*/  ISETP.GE.AND P1, PT, R2, 0x10, PT ;  /* 0x000000100200780c */ /* 0x000fe20003f26270 */
[----:B-1----:R-:W-:-:S05]  /*0630*/  FADD R10, R8, R9 ;  /* 0x00000009080a7221 */ /* 0x002fca0000000000 */
[----:B------:R-:W-:Y:S01]  /*0640*/  @!P0 STS [R5+UR4], R10 ;  /* 0x0000000a05008988 */ /* 0x000fe20008000804 */
[----:B------:R-:W-:Y:S01]  /*0650*/  IMAD.SHL.U32 R12, R2, 0x4, RZ ;  /* 0x00000004020c7824 */ /* 0x000fe200078e00ff */
[----:B------:R-:W-:Y:S06]  /*0660*/  BAR.SYNC.DEFER_BLOCKING 0x0 ;  /* 0x0000000000007b1d */ /* 0x000fec0000010000 */
[----:B------:R-:W1:Y:S04]  /*0670*/  @!P1 LDS R3, [R12+UR4] ;  /* 0x000000040c039984 */ /* 0x000e680008000800 */
[----:B-1----:R-:W1:Y:S02]  /*0680*/  SHFL.BFLY PT, R4, R3, 0x8, 0x1f ;  /* 0x0d001f0003047f89 */ /* 0x002e6400000e0000 */
[----:B-1----:R-:W-:-:S05]  /*0690*/  FADD R4, R3, R4 ;  /* 0x0000000403047221 */ /* 0x002fca0000000000 */
[----:B------:R-:W1:Y:S02]  /*06a0*/  SHFL.BFLY PT, R7, R4, 0x4, 0x1f ;  /* 0x0c801f0004077f89 */ /* 0x000e6400000e0000 */
[----:B-1----:R-:W-:-:S05]  /*06b0*/  FADD R7, R4, R7 ;  /* 0x0000000704077221 */ /* 0x002fca0000000000 */
[----:B------:R-:W1:Y:S01]  /*06c0*/  SHFL.BFLY PT, R6, R7, 0x2, 0x1f ;  /* 0x0c401f0007067f89 */ /* 0x000e6200000e0000 */
[----:B------:R-:W-:Y:S01]  /*06d0*/  LOP3.LUT P0, RZ, R2, 0xf, RZ, 0xc0, !PT ;  /* 0x0000000f02ff7812 */ /* 0x000fe2000780c0ff */
[----:B-1----:R-:W-:-:S05]  /*06e0*/  FADD R6, R7, R6 ;  /* 0x0000000607067221 */ /* 0x002fca0000000000 */
[----:B------:R-:W1:Y:S01]  /*06f0*/  SHFL.BFLY PT, R9, R6, 0x1, 0x1f ;  /* 0x0c201f0006097f89 */ /* 0x000e6200000e0000 */
[C---:B------:R-:W-:Y:S02]  /*0700*/  ISETP.LT.AND P0, PT, R2.reuse, 0x10, !P0 ;  /* 0x000000100200780c */ /* 0x040fe40004701270 */
[----:B------:R-:W-:-:S04]  /*0710*/  LOP3.LUT P1, RZ, R2, 0x1ff, RZ, 0xc0, !PT ;  /* 0x000001ff02ff7812 */ /* 0x000fc8000782c0ff */
[----:B------:R-:W-:Y:S01]  /*0720*/  ISETP.LT.AND P1, PT, R0, 0x200, !P1 ;  /* 0x000002000000780c */ /* 0x000fe20004f21270 */
[----:B-1----:R-:W-:-:S06]  /*0730*/  FADD R9, R6, R9 ;  /* 0x0000000906097221 */ /* 0x002fcc0000000000 */
[----:B------:R1:W-:Y:S01]  /*0740*/  @P0 STS [R12+UR4], R9 ;  /* 0x000000090c000988 */ /* 0x0003e20008000804 */
[----:B------:R-:W-:Y:S06]  /*0750*/  BAR.SYNC.DEFER_BLOCKING 0x0 ;  /* 0x0000000000007b1d */ /* 0x000fec0000010000 */
[----:B-1----:R-:W-:Y:S05]  /*0760*/  @!P1 EXIT ;  /* 0x000000000000994d */ /* 0x002fea0003800000 */
[----:B------:R-:W0:Y:S01]  /*0770*/  LDS R5, [UR4] ;  /* 0x00000004ff057984 */ /* 0x000e220008000800 */
[----:B------:R-:W1:Y:S02]  /*0780*/  LDC.64 R2, c[0x0][0x220] ;  /* 0x00008800ff027b82 */ /* 0x000e640000000a00 */
[----:B-1----:R-:W-:-:S05]  /*0790*/  IMAD.WIDE R2, R0, 0x4, R2 ;  /* 0x0000000400027825 */ /* 0x002fca00078e0202 */
[----:B0-----:R-:W-:Y:S01]  /*07a0*/  STG.E desc[UR6][R2.64], R5 ;  /* 0x0000000502007986 */ /* 0x001fe2000c101906 */
[----:B------:R-:W-:Y:S05]  /*07b0*/  EXIT ;  /* 0x000000000000794d */ /* 0x000fea0003800000 */
.L_x_0:
[----:B------:R-:W-:-:S00]  /*07c0*/  BRA `(.L_x_0) ;  /* 0xfffffffc00fc7947 */ /* 0x000fc0000383ffff */
[----:B------:R-:W-:-:S00]  /*07d0*/  NOP ;  /* 0x0000000000007918 */ /* 0x000fc00000000000 */
        /* <DEDUP_REMOVED lines=10> */
.L_x_1:


//--------------------- .nv.shared.triton_red_fused_mv_12 --------------------------
	.section	.nv.shared.triton_red_fused_mv_12,"aw",@nobits
	.sectionflags	@""
	.align	16
	.zero		1024


//--------------------- .nv.constant0.triton_red_fused_mv_12 --------------------------
	.section	.nv.constant0.triton_red_fused_mv_12,"a",@progbits
	.sectionflags	@""
	.align	4
.nv.constant0.triton_red_fused_mv_12:
	.zero		560
